//
// Generated by NVIDIA NVVM Compiler
//
// Compiler Build ID: CL-36424714
// Cuda compilation tools, release 13.0, V13.0.88
// Based on NVVM 20.0.0
//

.version 9.0
.target sm_100
.address_size 64

	// .globl	_Z11SigmoidSubYPfPKfjj

.visible .entry _Z11SigmoidSubYPfPKfjj(
	.param .u64 .ptr .align 1 _Z11SigmoidSubYPfPKfjj_param_0,
	.param .u64 .ptr .align 1 _Z11SigmoidSubYPfPKfjj_param_1,
	.param .u32 _Z11SigmoidSubYPfPKfjj_param_2,
	.param .u32 _Z11SigmoidSubYPfPKfjj_param_3
)
{
	.reg .pred 	%p<2>;
	.reg .b32 	%r<8>;
	.reg .b32 	%f<16>;
	.reg .b64 	%rd<8>;
	.reg .b64 	%fd<6>;

	ld.param.u64 	%rd1, [_Z11SigmoidSubYPfPKfjj_param_0];
	ld.param.u64 	%rd2, [_Z11SigmoidSubYPfPKfjj_param_1];
	ld.param.u32 	%r2, [_Z11SigmoidSubYPfPKfjj_param_3];
	mov.u32 	%r3, %ctaid.x;
	mov.u32 	%r4, %ntid.x;
	mov.u32 	%r5, %tid.x;
	mad.lo.s32 	%r1, %r3, %r4, %r5;
	setp.ge.u32 	%p1, %r1, %r2;
	@%p1 bra 	$L__BB0_2;
	cvta.to.global.u64 	%rd3, %rd1;
	cvta.to.global.u64 	%rd4, %rd2;
	mul.wide.u32 	%rd5, %r1, 4;
	add.s64 	%rd6, %rd3, %rd5;
	ld.global.f32 	%f1, [%rd6];
	fma.rn.f32 	%f2, %f1, 0fBBBB989D, 0f3F000000;
	cvt.sat.f32.f32 	%f3, %f2;
	mov.f32 	%f4, 0f4B400001;
	mov.f32 	%f5, 0f437C0000;
	fma.rm.f32 	%f6, %f3, %f5, %f4;
	add.f32 	%f7, %f6, 0fCB40007F;
	neg.f32 	%f8, %f7;
	fma.rn.f32 	%f9, %f1, 0fBFB8AA3B, %f8;
	fma.rn.f32 	%f10, %f1, 0fB2A57060, %f9;
	mov.b32 	%r6, %f6;
	shl.b32 	%r7, %r6, 23;
	mov.b32 	%f11, %r7;
	ex2.approx.ftz.f32 	%f12, %f10;
	mul.f32 	%f13, %f12, %f11;
	cvt.f64.f32 	%fd1, %f13;
	add.f64 	%fd2, %fd1, 0d3FF0000000000000;
	rcp.rn.f64 	%fd3, %fd2;
	add.s64 	%rd7, %rd4, %rd5;
	ld.global.f32 	%f14, [%rd7];
	cvt.f64.f32 	%fd4, %f14;
	sub.f64 	%fd5, %fd3, %fd4;
	cvt.rn.f32.f64 	%f15, %fd5;
	st.global.f32 	[%rd6], %f15;
$L__BB0_2:
	ret;

}


// ===== COMPILED SASS (sm_100) =====

	.target	sm_100

	.elftype	@"ET_EXEC"


//--------------------- .note.nv.tkinfo           --------------------------
	.section	.note.nv.tkinfo,"",@"SHT_NOTE"
	.sectionflags	@"SHF_NOTE_NV_TKINFO"
	.tkinfo
        /*0018*/ 	.word	0x00000002
        /*0030*/ 	.string	""
        /*0030*/ 	.string	"ptxas"
        /*0030*/ 	.string	"Cuda compilation tools, release 13.0, V13.0.88"
        /*0030*/ 	.string	"Build cuda_13.0.r13.0/compiler.36424714_0"
        /*0030*/ 	.string	"-arch sm_100 -m 64 "



//--------------------- .note.nv.cuinfo           --------------------------
	.section	.note.nv.cuinfo,"",@"SHT_NOTE"
	.sectionflags	@"SHF_NOTE_NV_CUINFO"
        /*0018*/ 	.short	0x0002
        /*001a*/ 	.short	0x0064
        /*001c*/ 	.short	0x0082
	.zero		2


//--------------------- .nv.info                  --------------------------
	.section	.nv.info,"",@"SHT_CUDA_INFO"
	.align	4


	//----- nvinfo : EIATTR_REGCOUNT
	.align		4
        /*0000*/ 	.byte	0x04, 0x2f
        /*0002*/ 	.short	(.L_1 - .L_0)
	.align		4
.L_0:
        /*0004*/ 	.word	index@(_Z11SigmoidSubYPfPKfjj)
        /*0008*/ 	.word	0x00000010


	//----- nvinfo : EIATTR_FRAME_SIZE
	.align		4
.L_1:
        /*000c*/ 	.byte	0x04, 0x11
        /*000e*/ 	.short	(.L_3 - .L_2)
	.align		4
.L_2:
        /*0010*/ 	.word	index@($__internal_0_$__cuda_sm20_dblrcp_rn_slowpath_v3)
        /*0014*/ 	.word	0x00000000


	//----- nvinfo : EIATTR_FRAME_SIZE
	.align		4
.L_3:
        /*0018*/ 	.byte	0x04, 0x11
        /*001a*/ 	.short	(.L_5 - .L_4)
	.align		4
.L_4:
        /*001c*/ 	.word	index@(_Z11SigmoidSubYPfPKfjj)
        /*0020*/ 	.word	0x00000000


	//----- nvinfo : EIATTR_MIN_STACK_SIZE
	.align		4
.L_5:
        /*0024*/ 	.byte	0x04, 0x12
        /*0026*/ 	.short	(.L_7 - .L_6)
	.align		4
.L_6:
        /*0028*/ 	.word	index@(_Z11SigmoidSubYPfPKfjj)
        /*002c*/ 	.word	0x00000000
.L_7:


//--------------------- .nv.compat                --------------------------
	.section	.nv.compat,"",@"SHT_CUDA_COMPAT_INFO"
	.align	4
        /*0000*/ 	.byte	0x02, 0x09, 0x00, 0x00, 0x02, 0x02, 0x01, 0x00, 0x02, 0x05, 0x05, 0x00, 0x03, 0x07, 0x01, 0x01
        /*0010*/ 	.byte	0x02, 0x03, 0x00, 0x00, 0x02, 0x06, 0x01, 0x00, 0x04, 0x0b, 0x08, 0x00, 0x01, 0x00, 0x00, 0x00
        /*0020*/ 	.byte	0x00, 0x00, 0x00, 0x00


//--------------------- .nv.info._Z11SigmoidSubYPfPKfjj --------------------------
	.section	.nv.info._Z11SigmoidSubYPfPKfjj,"",@"SHT_CUDA_INFO"
	.sectionflags	@""
	.align	4


	//----- nvinfo : EIATTR_CUDA_API_VERSION
	.align		4
        /*0000*/ 	.byte	0x04, 0x37
        /*0002*/ 	.short	(.L_9 - .L_8)
.L_8:
        /*0004*/ 	.word	0x00000082


	//----- nvinfo : EIATTR_KPARAM_INFO
	.align		4
.L_9:
        /*0008*/ 	.byte	0x04, 0x17
        /*000a*/ 	.short	(.L_11 - .L_10)
.L_10:
        /*000c*/ 	.word	0x00000000
        /*0010*/ 	.short	0x0003
        /*0012*/ 	.short	0x0014
        /*0014*/ 	.byte	0x00, 0xf0, 0x11, 0x00


	//----- nvinfo : EIATTR_KPARAM_INFO
	.align		4
.L_11:
        /*0018*/ 	.byte	0x04, 0x17
        /*001a*/ 	.short	(.L_13 - .L_12)
.L_12:
        /*001c*/ 	.word	0x00000000
        /*0020*/ 	.short	0x0002
        /*0022*/ 	.short	0x0010
        /*0024*/ 	.byte	0x00, 0xf0, 0x11, 0x00


	//----- nvinfo : EIATTR_KPARAM_INFO
	.align		4
.L_13:
        /*0028*/ 	.byte	0x04, 0x17
        /*002a*/ 	.short	(.L_15 - .L_14)
.L_14:
        /*002c*/ 	.word	0x00000000
        /*0030*/ 	.short	0x0001
        /*0032*/ 	.short	0x0008
        /*0034*/ 	.byte	0x00, 0xf5, 0x21, 0x00


	//----- nvinfo : EIATTR_KPARAM_INFO
	.align		4
.L_15:
        /*0038*/ 	.byte	0x04, 0x17
        /*003a*/ 	.short	(.L_17 - .L_16)
.L_16:
        /*003c*/ 	.word	0x00000000
        /*0040*/ 	.short	0x0000
        /*0042*/ 	.short	0x0000
        /*0044*/ 	.byte	0x00, 0xf5, 0x21, 0x00


	//----- nvinfo : EIATTR_SPARSE_MMA_MASK
	.align		4
.L_17:
        /*0048*/ 	.byte	0x03, 0x50
        /*004a*/ 	.short	0x0000


	//----- nvinfo : EIATTR_MAXREG_COUNT
	.align		4
        /*004c*/ 	.byte	0x03, 0x1b
        /*004e*/ 	.short	0x00ff


	//----- nvinfo : EIATTR_MERCURY_ISA_VERSION
	.align		4
        /*0050*/ 	.byte	0x03, 0x5f
        /*0052*/ 	.short	0x0101


	//----- nvinfo : EIATTR_VRC_CTA_INIT_COUNT
	.align		4
        /*0054*/ 	.byte	0x02, 0x4a
	.zero		1
	.zero		1


	//----- nvinfo : EIATTR_EXIT_INSTR_OFFSETS
	.align		4
        /*0058*/ 	.byte	0x04, 0x1c
        /*005a*/ 	.short	(.L_19 - .L_18)


	//   ....[0]....
.L_18:
        /*005c*/ 	.word	0x00000070


	//   ....[1]....
        /*0060*/ 	.word	0x000002e0


	//----- nvinfo : EIATTR_CRS_STACK_SIZE
	.align		4
.L_19:
        /*0064*/ 	.byte	0x04, 0x1e
        /*0066*/ 	.short	(.L_21 - .L_20)
.L_20:
        /*0068*/ 	.word	0x00000000


	//----- nvinfo : EIATTR_CBANK_PARAM_SIZE
	.align		4
.L_21:
        /*006c*/ 	.byte	0x03, 0x19
        /*006e*/ 	.short	0x0018


	//----- nvinfo : EIATTR_PARAM_CBANK
	.align		4
        /*0070*/ 	.byte	0x04, 0x0a
        /*0072*/ 	.short	(.L_23 - .L_22)
	.align		4
.L_22:
        /*0074*/ 	.word	index@(.nv.constant0._Z11SigmoidSubYPfPKfjj)
        /*0078*/ 	.short	0x0380
        /*007a*/ 	.short	0x0018


	//----- nvinfo : EIATTR_SW_WAR
	.align		4
.L_23:
        /*007c*/ 	.byte	0x04, 0x36
        /*007e*/ 	.short	(.L_25 - .L_24)
.L_24:
        /*0080*/ 	.word	0x00000008
.L_25:


//--------------------- .nv.callgraph             --------------------------
	.section	.nv.callgraph,"",@"SHT_CUDA_CALLGRAPH"
	.align	4
	.sectionentsize	8
	.align		4
        /*0000*/ 	.word	0x00000000
	.align		4
        /*0004*/ 	.word	0xffffffff
	.align		4
        /*0008*/ 	.word	0x00000000
	.align		4
        /*000c*/ 	.word	0xfffffffe
	.align		4
        /*0010*/ 	.word	0x00000000
	.align		4
        /*0014*/ 	.word	0xfffffffd
	.align		4
        /*0018*/ 	.word	0x00000000
	.align		4
        /*001c*/ 	.word	0xfffffffc


//--------------------- .text._Z11SigmoidSubYPfPKfjj --------------------------
	.section	.text._Z11SigmoidSubYPfPKfjj,"ax",@progbits
	.align	128
        .global         _Z11SigmoidSubYPfPKfjj
        .type           _Z11SigmoidSubYPfPKfjj,@function
        .size           _Z11SigmoidSubYPfPKfjj,(.L_x_7 - _Z11SigmoidSubYPfPKfjj)
        .other          _Z11SigmoidSubYPfPKfjj,@"STO_CUDA_ENTRY STV_DEFAULT"
_Z11SigmoidSubYPfPKfjj:
.text._Z11SigmoidSubYPfPKfjj:
[----:B------:R-:W-:Y:S01]  /*0000*/  LDC R1, c[0x0][0x37c] ;  /* 0x0000df00ff017b82 */ /* 0x000fe20000000800 */
[----:B------:R-:W0:Y:S07]  /*0010*/  S2R R3, SR_TID.X ;  /* 0x0000000000037919 */ /* 0x000e2e0000002100 */
[----:B------:R-:W0:Y:S01]  /*0020*/  S2UR UR4, SR_CTAID.X ;  /* 0x00000000000479c3 */ /* 0x000e220000002500 */
[----:B------:R-:W1:Y:S07]  /*0030*/  LDCU UR5, c[0x0][0x394] ;  /* 0x00007280ff0577ac */ /* 0x000e6e0008000800 */
[----:B------:R-:W0:Y:S02]  /*0040*/  LDC R0, c[0x0][0x360] ;  /* 0x0000d800ff007b82 */ /* 0x000e240000000800 */
[----:B0-----:R-:W-:-:S05]  /*0050*/  IMAD R0, R0, UR4, R3 ;  /* 0x0000000400007c24 */ /* 0x001fca000f8e0203 */
[----:B-1----:R-:W-:-:S13]  /*0060*/  ISETP.GE.U32.AND P0, PT, R0, UR5, PT ;  /* 0x0000000500007c0c */ /* 0x002fda000bf06070 */
[----:B------:R-:W-:Y:S05]  /*0070*/  @P0 EXIT ;  /* 0x000000000000094d */ /* 0x000fea0003800000 */
[----:B------:R-:W0:Y:S01]  /*0080*/  LDC.64 R2, c[0x0][0x380] ;  /* 0x0000e000ff027b82 */ /* 0x000e220000000a00 */
[----:B------:R-:W1:Y:S01]  /*0090*/  LDCU.64 UR4, c[0x0][0x358] ;  /* 0x00006b00ff0477ac */ /* 0x000e620008000a00 */
[----:B0-----:R-:W-:-:S05]  /*00a0*/  IMAD.WIDE.U32 R2, R0, 0x4, R2 ;  /* 0x0000000400027825 */ /* 0x001fca00078e0002 */
[----:B-1----:R-:W2:Y:S01]  /*00b0*/  LDG.E R4, desc[UR4][R2.64] ;  /* 0x0000000402047981 */ /* 0x002ea2000c1e1900 */
[----:B------:R-:W-:Y:S01]  /*00c0*/  IMAD.MOV.U32 R5, RZ, RZ, 0x3bbb989d ;  /* 0x3bbb989dff057424 */ /* 0x000fe200078e00ff */
[----:B------:R-:W-:Y:S01]  /*00d0*/  BSSY.RECONVERGENT B0, `(.L_x_0) ;  /* 0x0000019000007945 */ /* 0x000fe20003800200 */
[----:B------:R-:W-:Y:S02]  /*00e0*/  IMAD.MOV.U32 R6, RZ, RZ, 0x437c0000 ;  /* 0x437c0000ff067424 */ /* 0x000fe400078e00ff */
[----:B--2---:R-:W-:-:S04]  /*00f0*/  FFMA.SAT R5, R4, -R5, 0.5 ;  /* 0x3f00000004057423 */ /* 0x004fc80000002805 */
[----:B------:R-:W-:-:S04]  /*0100*/  FFMA.RM R5, R5, R6, 12582913 ;  /* 0x4b40000105057423 */ /* 0x000fc80000004006 */
[C---:B------:R-:W-:Y:S01]  /*0110*/  FADD R7, R5.reuse, -12583039 ;  /* 0xcb40007f05077421 */ /* 0x040fe20000000000 */
[----:B------:R-:W-:-:S03]  /*0120*/  SHF.L.U32 R5, R5, 0x17, RZ ;  /* 0x0000001705057819 */ /* 0x000fc600000006ff */
[----:B------:R-:W-:-:S04]  /*0130*/  FFMA R7, R4, -1.4426950216293334961, -R7 ;  /* 0xbfb8aa3b04077823 */ /* 0x000fc80000000807 */
[----:B------:R-:W-:-:S06]  /*0140*/  FFMA R12, R4, -1.925963033500011079e-08, R7 ;  /* 0xb2a57060040c7823 */ /* 0x000fcc0000000007 */
[----:B------:R-:W0:Y:S02]  /*0150*/  MUFU.EX2 R12, R12 ;  /* 0x0000000c000c7308 */ /* 0x000e240000000800 */
[----:B0-----:R-:W-:-:S06]  /*0160*/  FMUL R13, R5, R12 ;  /* 0x0000000c050d7220 */ /* 0x001fcc0000400000 */
[----:B------:R-:W0:Y:S02]  /*0170*/  F2F.F64.F32 R4, R13 ;  /* 0x0000000d00047310 */ /* 0x000e240000201800 */
[----:B0-----:R-:W-:-:S06]  /*0180*/  DADD R6, R4, 1 ;  /* 0x3ff0000004067429 */ /* 0x001fcc0000000000 */
[----:B------:R-:W0:Y:S04]  /*0190*/  MUFU.RCP64H R5, R7 ;  /* 0x0000000700057308 */ /* 0x000e280000001800 */
[----:B------:R-:W-:-:S05]  /*01a0*/  VIADD R4, R7, 0x300402 ;  /* 0x0030040207047836 */ /* 0x000fca0000000000 */
[----:B------:R-:W-:Y:S01]  /*01b0*/  FSETP.GEU.AND P0, PT, |R4|, 5.8789094863358348022e-39, PT ;  /* 0x004004020400780b */ /* 0x000fe20003f0e200 */
[----:B0-----:R-:W-:-:S08]  /*01c0*/  DFMA R8, -R6, R4, 1 ;  /* 0x3ff000000608742b */ /* 0x001fd00000000104 */
[----:B------:R-:W-:-:S08]  /*01d0*/  DFMA R8, R8, R8, R8 ;  /* 0x000000080808722b */ /* 0x000fd00000000008 */
[----:B------:R-:W-:-:S08]  /*01e0*/  DFMA R8, R4, R8, R4 ;  /* 0x000000080408722b */ /* 0x000fd00000000004 */
[----:B------:R-:W-:-:S08]  /*01f0*/  DFMA R10, -R6, R8, 1 ;  /* 0x3ff00000060a742b */ /* 0x000fd00000000108 */
[----:B------:R-:W-:Y:S01]  /*0200*/  DFMA R8, R8, R10, R8 ;  /* 0x0000000a0808722b */ /* 0x000fe20000000008 */
[----:B------:R-:W-:Y:S10]  /*0210*/  @P0 BRA `(.L_x_1) ;  /* 0x0000000000100947 */ /* 0x000ff40003800000 */
[----:B------:R-:W-:-:S04]  /*0220*/  LOP3.LUT R4, R7, 0x7fffffff, RZ, 0xc0, !PT ;  /* 0x7fffffff07047812 */ /* 0x000fc800078ec0ff */
[----:B------:R-:W-:Y:S02]  /*0230*/  IADD3 R10, PT, PT, R4, -0x100000, RZ ;  /* 0xfff00000040a7810 */ /* 0x000fe40007ffe0ff */
[----:B------:R-:W-:-:S07]  /*0240*/  MOV R4, 0x260 ;  /* 0x0000026000047802 */ /* 0x000fce0000000f00 */
[----:B------:R-:W-:Y:S05]  /*0250*/  CALL.REL.NOINC `($__internal_0_$__cuda_sm20_dblrcp_rn_slowpath_v3) ;  /* 0x0000000000247944 */ /* 0x000fea0003c00000 */
.L_x_1:
[----:B------:R-:W-:Y:S05]  /*0260*/  BSYNC.RECONVERGENT B0 ;  /* 0x0000000000007941 */ /* 0x000fea0003800200 */
.L_x_0:
[----:B------:R-:W0:Y:S02]  /*0270*/  LDC.64 R4, c[0x0][0x388] ;  /* 0x0000e200ff047b82 */ /* 0x000e240000000a00 */
[----:B0-----:R-:W-:-:S06]  /*0280*/  IMAD.WIDE.U32 R4, R0, 0x4, R4 ;  /* 0x0000000400047825 */ /* 0x001fcc00078e0004 */
[----:B------:R-:W2:Y:S02]  /*0290*/  LDG.E R4, desc[UR4][R4.64] ;  /* 0x0000000404047981 */ /* 0x000ea4000c1e1900 */
[----:B--2---:R-:W0:Y:S02]  /*02a0*/  F2F.F64.F32 R6, R4 ;  /* 0x0000000400067310 */ /* 0x004e240000201800 */
[----:B0-----:R-:W-:-:S10]  /*02b0*/  DADD R6, -R6, R8 ;  /* 0x0000000006067229 */ /* 0x001fd40000000108 */
[----:B------:R-:W0:Y:S02]  /*02c0*/  F2F.F32.F64 R7, R6 ;  /* 0x0000000600077310 */ /* 0x000e240000301000 */
[----:B0-----:R-:W-:Y:S01]  /*02d0*/  STG.E desc[UR4][R2.64], R7 ;  /* 0x0000000702007986 */ /* 0x001fe2000c101904 */
[----:B------:R-:W-:Y:S05]  /*02e0*/  EXIT ;  /* 0x000000000000794d */ /* 0x000fea0003800000 */
        .weak           $__internal_0_$__cuda_sm20_dblrcp_rn_slowpath_v3
        .type           $__internal_0_$__cuda_sm20_dblrcp_rn_slowpath_v3,@function
        .size           $__internal_0_$__cuda_sm20_dblrcp_rn_slowpath_v3,(.L_x_7 - $__internal_0_$__cuda_sm20_dblrcp_rn_slowpath_v3)
$__internal_0_$__cuda_sm20_dblrcp_rn_slowpath_v3:
[----:B------:R-:W-:Y:S01]  /*02f0*/  DSETP.GTU.AND P0, PT, |R6|, +INF , PT ;  /* 0x7ff000000600742a */ /* 0x000fe20003f0c200 */
[----:B------:R-:W-:-:S13]  /*0300*/  BSSY.RECONVERGENT B1, `(.L_x_2) ;  /* 0x0000023000017945 */ /* 0x000fda0003800200 */
[----:B------:R-:W-:Y:S05]  /*0310*/  @P0 BRA `(.L_x_3) ;  /* 0x00000000007c0947 */ /* 0x000fea0003800000 */
[----:B------:R-:W-:-:S05]  /*0320*/  LOP3.LUT R5, R7, 0x7fffffff, RZ, 0xc0, !PT ;  /* 0x7fffffff07057812 */ /* 0x000fca00078ec0ff */
[----:B------:R-:W-:-:S05]  /*0330*/  VIADD R8, R5, 0xffffffff ;  /* 0xffffffff05087836 */ /* 0x000fca0000000000 */
[----:B------:R-:W-:-:S13]  /*0340*/  ISETP.GE.U32.AND P0, PT, R8, 0x7fefffff, PT ;  /* 0x7fefffff0800780c */ /* 0x000fda0003f06070 */
[----:B------:R-:W-:Y:S02]  /*0350*/  @P0 LOP3.LUT R9, R7, 0x7ff00000, RZ, 0x3c, !PT ;  /* 0x7ff0000007090812 */ /* 0x000fe400078e3cff */
[----:B------:R-:W-:Y:S01]  /*0360*/  @P0 MOV R8, RZ ;  /* 0x000000ff00080202 */ /* 0x000fe20000000f00 */
[----:B------:R-:W-:Y:S06]  /*0370*/  @P0 BRA `(.L_x_4) ;  /* 0x00000000006c0947 */ /* 0x000fec0003800000 */
[----:B------:R-:W-:-:S13]  /*0380*/  ISETP.GE.U32.AND P0, PT, R5, 0x1000001, PT ;  /* 0x010000010500780c */ /* 0x000fda0003f06070 */
[----:B------:R-:W-:Y:S05]  /*0390*/  @!P0 BRA `(.L_x_5) ;  /* 0x0000000000348947 */ /* 0x000fea0003800000 */
[----:B------:R-:W-:Y:S01]  /*03a0*/  VIADD R9, R7, 0xc0200000 ;  /* 0xc020000007097836 */ /* 0x000fe20000000000 */
[----:B------:R-:W-:-:S03]  /*03b0*/  MOV R8, R6 ;  /* 0x0000000600087202 */ /* 0x000fc60000000f00 */
[----:B------:R-:W0:Y:S03]  /*03c0*/  MUFU.RCP64H R11, R9 ;  /* 0x00000009000b7308 */ /* 0x000e260000001800 */
[----:B0-----:R-:W-:-:S08]  /*03d0*/  DFMA R12, -R8, R10, 1 ;  /* 0x3ff00000080c742b */ /* 0x001fd0000000010a */
[----:B------:R-:W-:-:S08]  /*03e0*/  DFMA R12, R12, R12, R12 ;  /* 0x0000000c0c0c722b */ /* 0x000fd0000000000c */
[----:B------:R-:W-:-:S08]  /*03f0*/  DFMA R12, R10, R12, R10 ;  /* 0x0000000c0a0c722b */ /* 0x000fd0000000000a */
[----:B------:R-:W-:-:S08]  /*0400*/  DFMA R10, -R8, R12, 1 ;  /* 0x3ff00000080a742b */ /* 0x000fd0000000010c */
[----:B------:R-:W-:-:S08]  /*0410*/  DFMA R10, R12, R10, R12 ;  /* 0x0000000a0c0a722b */ /* 0x000fd0000000000c */
[----:B------:R-:W-:-:S08]  /*0420*/  DMUL R10, R10, 2.2250738585072013831e-308 ;  /* 0x001000000a0a7828 */ /* 0x000fd00000000000 */
[----:B------:R-:W-:-:S08]  /*0430*/  DFMA R6, -R6, R10, 1 ;  /* 0x3ff000000606742b */ /* 0x000fd0000000010a */
[----:B------:R-:W-:-:S08]  /*0440*/  DFMA R6, R6, R6, R6 ;  /* 0x000000060606722b */ /* 0x000fd00000000006 */
[----:B------:R-:W-:Y:S01]  /*0450*/  DFMA R8, R10, R6, R10 ;  /* 0x000000060a08722b */ /* 0x000fe2000000000a */
[----:B------:R-:W-:Y:S10]  /*0460*/  BRA `(.L_x_4) ;  /* 0x0000000000307947 */ /* 0x000ff40003800000 */
.L_x_5:
[----:B------:R-:W-:Y:S01]  /*0470*/  DMUL R6, R6, 8.11296384146066816958e+31 ;  /* 0x4690000006067828 */ /* 0x000fe20000000000 */
[----:B------:R-:W-:-:S05]  /*0480*/  IMAD.MOV.U32 R8, RZ, RZ, R10 ;  /* 0x000000ffff087224 */ /* 0x000fca00078e000a */
[----:B------:R-:W0:Y:S02]  /*0490*/  MUFU.RCP64H R9, R7 ;  /* 0x0000000700097308 */ /* 0x000e240000001800 */
[----:B0-----:R-:W-:-:S08]  /*04a0*/  DFMA R10, -R6, R8, 1 ;  /* 0x3ff00000060a742b */ /* 0x001fd00000000108 */
[----:B------:R-:W-:-:S08]  /*04b0*/  DFMA R10, R10, R10, R10 ;  /* 0x0000000a0a0a722b */ /* 0x000fd0000000000a */
[----:B------:R-:W-:-:S08]  /*04c0*/  DFMA R10, R8, R10, R8 ;  /* 0x0000000a080a722b */ /* 0x000fd00000000008 */
[----:B------:R-:W-:-:S08]  /*04d0*/  DFMA R8, -R6, R10, 1 ;  /* 0x3ff000000608742b */ /* 0x000fd0000000010a */
[----:B------:R-:W-:-:S08]  /*04e0*/  DFMA R8, R10, R8, R10 ;  /* 0x000000080a08722b */ /* 0x000fd0000000000a */
[----:B------:R-:W-:Y:S01]  /*04f0*/  DMUL R8, R8, 8.11296384146066816958e+31 ;  /* 0x4690000008087828 */ /* 0x000fe20000000000 */
[----:B------:R-:W-:Y:S10]  /*0500*/  BRA `(.L_x_4) ;  /* 0x0000000000087947 */ /* 0x000ff40003800000 */
.L_x_3:
[----:B------:R-:W-:Y:S02]  /*0510*/  LOP3.LUT R9, R7, 0x80000, RZ, 0xfc, !PT ;  /* 0x0008000007097812 */ /* 0x000fe400078efcff */
[----:B------:R-:W-:-:S07]  /*0520*/  MOV R8, R6 ;  /* 0x0000000600087202 */ /* 0x000fce0000000f00 */
.L_x_4:
[----:B------:R-:W-:Y:S05]  /*0530*/  BSYNC.RECONVERGENT B1 ;  /* 0x0000000000017941 */ /* 0x000fea0003800200 */
.L_x_2:
[----:B------:R-:W-:-:S04]  /*0540*/  MOV R5, 0x0 ;  /* 0x0000000000057802 */ /* 0x000fc80000000f00 */
[----:B------:R-:W-:Y:S05]  /*0550*/  RET.REL.NODEC R4 `(_Z11SigmoidSubYPfPKfjj) ;  /* 0xfffffff804a87950 */ /* 0x000fea0003c3ffff */
.L_x_6:
[----:B------:R-:W-:-:S00]  /*0560*/  BRA `(.L_x_6) ;  /* 0xfffffffc00fc7947 */ /* 0x000fc0000383ffff */
[----:B------:R-:W-:-:S00]  /*0570*/  NOP ;  /* 0x0000000000007918 */ /* 0x000fc00000000000 */
        /* <DEDUP_REMOVED lines=8> */
.L_x_7:


//--------------------- .nv.shared.reserved.0     --------------------------
	.section	.nv.shared.reserved.0,"aw",@nobits
	.weak		__nv_reservedSMEM_offset_0_alias
	.size		__nv_reservedSMEM_offset_0_alias, 0, 64
	.other		__nv_reservedSMEM_offset_0_alias,@"STO_CUDA_RESERVED_SHARED STV_DEFAULT"
__nv_reservedSMEM_offset_0_alias:
	.zero		0
	.zero		64


//--------------------- .nv.constant0._Z11SigmoidSubYPfPKfjj --------------------------
	.section	.nv.constant0._Z11SigmoidSubYPfPKfjj,"a",@progbits
	.sectionflags	@""
	.align	4
.nv.constant0._Z11SigmoidSubYPfPKfjj:
	.zero		920


//--------------------- SYMBOLS --------------------------

	.type		.nv.reservedSmem.offset0,@object
	.size		.nv.reservedSmem.offset0,0x4
